	.headerflags	@"EF_CUDA_TEXMODE_UNIFIED EF_CUDA_64BIT_ADDRESS EF_CUDA_ACCELERATORS EF_CUDA_SM90 EF_CUDA_VIRTUAL_SM(EF_CUDA_SM90)"
	.elftype	@"ET_EXEC"


//--------------------- .nv.info                  --------------------------
	.section	.nv.info,"",@"SHT_CUDA_INFO"
	.align	4


	//----- nvinfo : EIATTR_REGCOUNT
	.align		4
        /*0000*/ 	.byte	0x04, 0x2f
        /*0002*/ 	.short	(.L_3 - .L_2)
	.align		4
.L_2:
        /*0004*/ 	.word	index@(triton_poi_fused__native_batch_norm_legit_no_training_convolution_hardtanh_61)
        /*0008*/ 	.word	0x00000016


	//----- nvinfo : EIATTR_MIN_STACK_SIZE
	.align		4
.L_3:
        /*000c*/ 	.byte	0x04, 0x12
        /*000e*/ 	.short	(.L_5 - .L_4)
	.align		4
.L_4:
        /*0010*/ 	.word	index@(triton_poi_fused__native_batch_norm_legit_no_training_convolution_hardtanh_61)
        /*0014*/ 	.word	0x00000000


	//----- nvinfo : EIATTR_FRAME_SIZE
	.align		4
.L_5:
        /*0018*/ 	.byte	0x04, 0x11
        /*001a*/ 	.short	(.L_7 - .L_6)
	.align		4
.L_6:
        /*001c*/ 	.word	index@(triton_poi_fused__native_batch_norm_legit_no_training_convolution_hardtanh_61)
        /*0020*/ 	.word	0x00000000


	//----- nvinfo : EIATTR_MIN_STACK_SIZE
	.align		4
.L_7:
        /*0024*/ 	.byte	0x04, 0x12
        /*0026*/ 	.short	(.L_9 - .L_8)
	.align		4
.L_8:
        /*0028*/ 	.word	index@(triton_poi_fused__native_batch_norm_legit_no_training_convolution_hardtanh_61)
        /*002c*/ 	.word	0x00000000
.L_9:


//--------------------- .nv.info.triton_poi_fused__native_batch_norm_legit_no_training_convolution_hardtanh_61 --------------------------
	.section	.nv.info.triton_poi_fused__native_batch_norm_legit_no_training_convolution_hardtanh_61,"",@"SHT_CUDA_INFO"
	.sectionflags	@""
	.align	4


	//----- nvinfo : EIATTR_CUDA_API_VERSION
	.align		4
        /*0000*/ 	.byte	0x04, 0x37
        /*0002*/ 	.short	(.L_11 - .L_10)
.L_10:
        /*0004*/ 	.word	0x0000007c


	//----- nvinfo : EIATTR_KPARAM_INFO
	.align		4
.L_11:
        /*0008*/ 	.byte	0x04, 0x17
        /*000a*/ 	.short	(.L_13 - .L_12)
.L_12:
        /*000c*/ 	.word	0x00000000
        /*0010*/ 	.short	0x0007
        /*0012*/ 	.short	0x0038
        /*0014*/ 	.byte	0x00, 0xf0, 0x11, 0x00


	//----- nvinfo : EIATTR_KPARAM_INFO
	.align		4
.L_13:
        /*0018*/ 	.byte	0x04, 0x17
        /*001a*/ 	.short	(.L_15 - .L_14)
.L_14:
        /*001c*/ 	.word	0x00000000
        /*0020*/ 	.short	0x0006
        /*0022*/ 	.short	0x0030
        /*0024*/ 	.byte	0x00, 0xf4, 0x21, 0x00


	//----- nvinfo : EIATTR_KPARAM_INFO
	.align		4
.L_15:
        /*0028*/ 	.byte	0x04, 0x17
        /*002a*/ 	.short	(.L_17 - .L_16)
.L_16:
        /*002c*/ 	.word	0x00000000
        /*0030*/ 	.short	0x0005
        /*0032*/ 	.short	0x0028
        /*0034*/ 	.byte	0x00, 0xf4, 0x21, 0x00


	//----- nvinfo : EIATTR_KPARAM_INFO
	.align		4
.L_17:
        /*0038*/ 	.byte	0x04, 0x17
        /*003a*/ 	.short	(.L_19 - .L_18)
.L_18:
        /*003c*/ 	.word	0x00000000
        /*0040*/ 	.short	0x0004
        /*0042*/ 	.short	0x0020
        /*0044*/ 	.byte	0x00, 0xf4, 0x21, 0x00


	//----- nvinfo : EIATTR_KPARAM_INFO
	.align		4
.L_19:
        /*0048*/ 	.byte	0x04, 0x17
        /*004a*/ 	.short	(.L_21 - .L_20)
.L_20:
        /*004c*/ 	.word	0x00000000
        /*0050*/ 	.short	0x0003
        /*0052*/ 	.short	0x0018
        /*0054*/ 	.byte	0x00, 0xf4, 0x21, 0x00


	//----- nvinfo : EIATTR_KPARAM_INFO
	.align		4
.L_21:
        /*0058*/ 	.byte	0x04, 0x17
        /*005a*/ 	.short	(.L_23 - .L_22)
.L_22:
        /*005c*/ 	.word	0x00000000
        /*0060*/ 	.short	0x0002
        /*0062*/ 	.short	0x0010
        /*0064*/ 	.byte	0x00, 0xf4, 0x21, 0x00


	//----- nvinfo : EIATTR_KPARAM_INFO
	.align		4
.L_23:
        /*0068*/ 	.byte	0x04, 0x17
        /*006a*/ 	.short	(.L_25 - .L_24)
.L_24:
        /*006c*/ 	.word	0x00000000
        /*0070*/ 	.short	0x0001
        /*0072*/ 	.short	0x0008
        /*0074*/ 	.byte	0x00, 0xf4, 0x21, 0x00


	//----- nvinfo : EIATTR_KPARAM_INFO
	.align		4
.L_25:
        /*0078*/ 	.byte	0x04, 0x17
        /*007a*/ 	.short	(.L_27 - .L_26)
.L_26:
        /*007c*/ 	.word	0x00000000
        /*0080*/ 	.short	0x0000
        /*0082*/ 	.short	0x0000
        /*0084*/ 	.byte	0x00, 0xf4, 0x21, 0x00


	//----- nvinfo : EIATTR_SPARSE_MMA_MASK
	.align		4
.L_27:
        /*0088*/ 	.byte	0x03, 0x50
        /*008a*/ 	.short	0x0000


	//----- nvinfo : EIATTR_MAXREG_COUNT
	.align		4
        /*008c*/ 	.byte	0x03, 0x1b
        /*008e*/ 	.short	0x00ff


	//----- nvinfo : EIATTR_EXIT_INSTR_OFFSETS
	.align		4
        /*0090*/ 	.byte	0x04, 0x1c
        /*0092*/ 	.short	(.L_29 - .L_28)


	//   ....[0]....
.L_28:
        /*0094*/ 	.word	0x00000370


	//   ....[1]....
        /*0098*/ 	.word	0x00000390


	//----- nvinfo : EIATTR_REQNTID
	.align		4
.L_29:
        /*009c*/ 	.byte	0x04, 0x10
        /*009e*/ 	.short	(.L_31 - .L_30)
.L_30:
        /*00a0*/ 	.word	0x00000080
        /*00a4*/ 	.word	0x00000001
        /*00a8*/ 	.word	0x00000001


	//----- nvinfo : EIATTR_CBANK_PARAM_SIZE
	.align		4
.L_31:
        /*00ac*/ 	.byte	0x03, 0x19
        /*00ae*/ 	.short	0x003c


	//----- nvinfo : EIATTR_PARAM_CBANK
	.align		4
        /*00b0*/ 	.byte	0x04, 0x0a
        /*00b2*/ 	.short	(.L_33 - .L_32)
	.align		4
.L_32:
        /*00b4*/ 	.word	index@(.nv.constant0.triton_poi_fused__native_batch_norm_legit_no_training_convolution_hardtanh_61)
        /*00b8*/ 	.short	0x0210
        /*00ba*/ 	.short	0x003c


	//----- nvinfo : EIATTR_SW_WAR
	.align		4
.L_33:
        /*00bc*/ 	.byte	0x04, 0x36
        /*00be*/ 	.short	(.L_35 - .L_34)
.L_34:
        /*00c0*/ 	.word	0x00000008
.L_35:


//--------------------- .nv.callgraph             --------------------------
	.section	.nv.callgraph,"",@"SHT_CUDA_CALLGRAPH"
	.align	4
	.sectionentsize	8
	.align		4
        /*0000*/ 	.word	0x00000000
	.align		4
        /*0004*/ 	.word	0xffffffff
	.align		4
        /*0008*/ 	.word	0x00000000
	.align		4
        /*000c*/ 	.word	0xfffffffe
	.align		4
        /*0010*/ 	.word	0x00000000
	.align		4
        /*0014*/ 	.word	0xfffffffd
	.align		4
        /*0018*/ 	.word	0x00000000
	.align		4
        /*001c*/ 	.word	0xfffffffc


//--------------------- .nv.constant4             --------------------------
	.section	.nv.constant4,"a",@progbits
	.align	8
	.align		8
.nv.constant4:
        /*0000*/ 	.dword	_$_str
	.align		8
        /*0008*/ 	.dword	_$_str_$_2


//--------------------- .text.triton_poi_fused__native_batch_norm_legit_no_training_convolution_hardtanh_61 --------------------------
	.section	.text.triton_poi_fused__native_batch_norm_legit_no_training_convolution_hardtanh_61,"ax",@progbits
	.align	128
        .global         triton_poi_fused__native_batch_norm_legit_no_training_convolution_hardtanh_61
        .type           triton_poi_fused__native_batch_norm_legit_no_training_convolution_hardtanh_61,@function
        .size           triton_poi_fused__native_batch_norm_legit_no_training_convolution_hardtanh_61,(.L_x_1 - triton_poi_fused__native_batch_norm_legit_no_training_convolution_hardtanh_61)
        .other          triton_poi_fused__native_batch_norm_legit_no_training_convolution_hardtanh_61,@"STO_CUDA_ENTRY STV_DEFAULT"
triton_poi_fused__native_batch_norm_legit_no_training_convolution_hardtanh_61:
.text.triton_poi_fused__native_batch_norm_legit_no_training_convolution_hardtanh_61:
[----:B------:R-:W0:Y:S01]  /*0000*/  LDC R1, c[0x0][0x28] ;  /* 0x00000a00ff017b82 */ /* 0x000e220000000800 */
[----:B------:R-:W1:Y:S07]  /*0010*/  S2R R0, SR_TID.X ;  /* 0x0000000000007919 */ /* 0x000e6e0000002100 */
[----:B------:R-:W2:Y:S01]  /*0020*/  LDC.64 R12, c[0x0][0x228] ;  /* 0x00008a00ff0c7b82 */ /* 0x000ea20000000a00 */
[----:B------:R-:W-:Y:S01]  /*0030*/  ULDC.64 UR4, c[0x0][0x208] ;  /* 0x0000820000047ab9 */ /* 0x000fe20000000a00 */
[----:B------:R-:W3:Y:S06]  /*0040*/  S2R R3, SR_CTAID.X ;  /* 0x0000000000037919 */ /* 0x000eec0000002500 */
[----:B------:R-:W4:Y:S08]  /*0050*/  LDC.64 R10, c[0x0][0x218] ;  /* 0x00008600ff0a7b82 */ /* 0x000f300000000a00 */
[----:B------:R-:W5:Y:S08]  /*0060*/  LDC.64 R6, c[0x0][0x210] ;  /* 0x00008400ff067b82 */ /* 0x000f700000000a00 */
[----:B------:R-:W5:Y:S01]  /*0070*/  LDC.64 R14, c[0x0][0x220] ;  /* 0x00008800ff0e7b82 */ /* 0x000f620000000a00 */
[----:B-1----:R-:W-:-:S07]  /*0080*/  LOP3.LUT R0, R0, 0x7f, RZ, 0xc0, !PT ;  /* 0x0000007f00007812 */ /* 0x002fce00078ec0ff */
[----:B------:R-:W1:Y:S01]  /*0090*/  LDC.64 R16, c[0x0][0x230] ;  /* 0x00008c00ff107b82 */ /* 0x000e620000000a00 */
[----:B---3--:R-:W-:-:S04]  /*00a0*/  LEA R0, R3, R0, 0x7 ;  /* 0x0000000003007211 */ /* 0x008fc800078e38ff */
[C---:B------:R-:W-:Y:S01]  /*00b0*/  ISETP.GE.AND P0, PT, R0.reuse, 0xe60, PT ;  /* 0x00000e600000780c */ /* 0x040fe20003f06270 */
[----:B------:R-:W-:Y:S02]  /*00c0*/  IMAD.HI R2, R0, 0x473c1ab7, RZ ;  /* 0x473c1ab700027827 */ /* 0x000fe400078e02ff */
[----:B------:R-:W3:Y:S03]  /*00d0*/  LDC.64 R4, c[0x0][0x238] ;  /* 0x00008e00ff047b82 */ /* 0x000ee60000000a00 */
[----:B------:R-:W-:-:S04]  /*00e0*/  SHF.R.U32.HI R3, RZ, 0x1f, R2 ;  /* 0x0000001fff037819 */ /* 0x000fc80000011602 */
[----:B------:R-:W-:-:S05]  /*00f0*/  LEA.HI.SX32 R3, R2, R3, 0x1a ;  /* 0x0000000302037211 */ /* 0x000fca00078fd2ff */
[----:B------:R-:W-:Y:S01]  /*0100*/  IMAD R19, R3, -0xe6, R0 ;  /* 0xffffff1a03137824 */ /* 0x000fe200078e0200 */
[----:B------:R-:W-:-:S03]  /*0110*/  CS2R R2, SRZ ;  /* 0x0000000000027805 */ /* 0x000fc6000001ff00 */
[----:B--2---:R-:W-:-:S05]  /*0120*/  IMAD.WIDE R12, R19, 0x4, R12 ;  /* 0x00000004130c7825 */ /* 0x004fca00078e020c */
[----:B------:R2:W3:Y:S01]  /*0130*/  @!P0 LDG.E.EL R2, desc[UR4][R12.64] ;  /* 0x000000040c028981 */ /* 0x0004e2000c2e1900 */
[----:B------:R-:W-:Y:S01]  /*0140*/  CS2R R8, SRZ ;  /* 0x0000000000087805 */ /* 0x000fe2000001ff00 */
[----:B----4-:R-:W-:-:S04]  /*0150*/  IMAD.WIDE R10, R19, 0x4, R10 ;  /* 0x00000004130a7825 */ /* 0x010fc800078e020a */
[----:B-----5:R-:W-:Y:S01]  /*0160*/  IMAD.WIDE R6, R0, 0x4, R6 ;  /* 0x0000000400067825 */ /* 0x020fe200078e0206 */
[----:B------:R4:W5:Y:S03]  /*0170*/  @!P0 LDG.E.EL R3, desc[UR4][R10.64] ;  /* 0x000000040a038981 */ /* 0x000966000c2e1900 */
[C---:B0-2---:R-:W-:Y:S01]  /*0180*/  IMAD.WIDE R12, R19.reuse, 0x4, R14 ;  /* 0x00000004130c7825 */ /* 0x045fe200078e020e */
[----:B------:R-:W5:Y:S03]  /*0190*/  @!P0 LDG.E R8, desc[UR4][R6.64] ;  /* 0x0000000406088981 */ /* 0x000f66000c1e1900 */
[----:B-1----:R-:W-:Y:S01]  /*01a0*/  IMAD.WIDE R14, R19, 0x4, R16 ;  /* 0x00000004130e7825 */ /* 0x002fe200078e0210 */
[----:B------:R-:W2:Y:S01]  /*01b0*/  @!P0 LDG.E.EL R9, desc[UR4][R12.64] ;  /* 0x000000040c098981 */ /* 0x000ea2000c2e1900 */
[----:B------:R-:W-:-:S02]  /*01c0*/  CS2R R16, SRZ ;  /* 0x0000000000107805 */ /* 0x000fc4000001ff00 */
[----:B---3--:R-:W-:-:S04]  /*01d0*/  IMAD.WIDE R4, R19, 0x4, R4 ;  /* 0x0000000413047825 */ /* 0x008fc800078e0204 */
[----:B------:R-:W3:Y:S04]  /*01e0*/  @!P0 LDG.E.EL R16, desc[UR4][R14.64] ;  /* 0x000000040e108981 */ /* 0x000ee8000c2e1900 */
[----:B------:R0:W3:Y:S01]  /*01f0*/  @!P0 LDG.E.EL R17, desc[UR4][R4.64] ;  /* 0x0000000404118981 */ /* 0x0000e2000c2e1900 */
[----:B----4-:R-:W-:Y:S01]  /*0200*/  HFMA2.MMA R11, -RZ, RZ, 1.625, 0 ;  /* 0x3e800000ff0b7435 */ /* 0x010fe200000001ff */
[----:B------:R-:W-:-:S04]  /*0210*/  FADD R2, R2, 9.9999997473787516356e-06 ;  /* 0x3727c5ac02027421 */ /* 0x000fc80000000000 */
[----:B------:R-:W1:Y:S02]  /*0220*/  MUFU.SQRT R18, R2 ;  /* 0x0000000200127308 */ /* 0x000e640000002000 */
[C---:B-1----:R-:W-:Y:S02]  /*0230*/  FSETP.GT.AND P1, PT, R18.reuse, 8.50705917302346158658e+37, PT ;  /* 0x7e8000001200780b */ /* 0x042fe40003f24000 */
[----:B------:R-:W-:-:S11]  /*0240*/  FSETP.GEU.AND P2, PT, R18, 1.175494350822287508e-38, PT ;  /* 0x008000001200780b */ /* 0x000fd60003f4e000 */
[----:B------:R-:W-:-:S04]  /*0250*/  @P1 FMUL R18, R18, 0.25 ;  /* 0x3e80000012121820 */ /* 0x000fc80000400000 */
[----:B------:R-:W-:-:S06]  /*0260*/  @!P2 FMUL R18, R18, 16777216 ;  /* 0x4b8000001212a820 */ /* 0x000fcc0000400000 */
[----:B------:R-:W0:Y:S01]  /*0270*/  MUFU.RCP R18, R18 ;  /* 0x0000001200127308 */ /* 0x000e220000001000 */
[----:B------:R-:W-:Y:S01]  /*0280*/  FSEL R11, R11, 1, P1 ;  /* 0x3f8000000b0b7808 */ /* 0x000fe20000800000 */
[----:B-----5:R-:W-:Y:S02]  /*0290*/  FADD R8, R3, R8 ;  /* 0x0000000803087221 */ /* 0x020fe40000000000 */
[----:B------:R-:W1:Y:S02]  /*02a0*/  LDC.64 R2, c[0x0][0x240] ;  /* 0x00009000ff027b82 */ /* 0x000e640000000a00 */
[----:B------:R-:W-:Y:S01]  /*02b0*/  @!P2 FMUL R11, R11, 16777216 ;  /* 0x4b8000000b0ba820 */ /* 0x000fe20000400000 */
[----:B--2---:R-:W-:-:S03]  /*02c0*/  FADD R9, R8, -R9 ;  /* 0x8000000908097221 */ /* 0x004fc60000000000 */
[----:B0-----:R-:W-:-:S04]  /*02d0*/  FMUL R4, R18, R11 ;  /* 0x0000000b12047220 */ /* 0x001fc80000400000 */
[----:B------:R-:W-:-:S04]  /*02e0*/  FMUL R4, R9, R4 ;  /* 0x0000000409047220 */ /* 0x000fc80000400000 */
[----:B---3--:R-:W-:-:S05]  /*02f0*/  FFMA R4, R4, R16, R17 ;  /* 0x0000001004047223 */ /* 0x008fca0000000011 */
[----:B------:R-:W-:-:S04]  /*0300*/  FSETP.GTU.AND P1, PT, R4, RZ, PT ;  /* 0x000000ff0400720b */ /* 0x000fc80003f2c000 */
[----:B------:R-:W-:-:S04]  /*0310*/  FSEL R5, R4, RZ, P1 ;  /* 0x000000ff04057208 */ /* 0x000fc80000800000 */
[C---:B------:R-:W-:Y:S01]  /*0320*/  FSETP.GEU.AND P1, PT, R5.reuse, 6, PT ;  /* 0x40c000000500780b */ /* 0x040fe20003f2e000 */
[----:B------:R0:W-:Y:S01]  /*0330*/  @!P0 STG.E desc[UR4][R6.64], R8 ;  /* 0x0000000806008986 */ /* 0x0001e2000c101904 */
[----:B------:R-:W-:Y:S01]  /*0340*/  FSETP.NAN.AND P2, PT, R5, R5, PT ;  /* 0x000000050500720b */ /* 0x000fe20003f48000 */
[----:B-1----:R-:W-:-:S10]  /*0350*/  IMAD.WIDE R2, R0, 0x4, R2 ;  /* 0x0000000400027825 */ /* 0x002fd400078e0202 */
[----:B------:R-:W-:Y:S01]  /*0360*/  @P1 SEL R5, R5, 0x40c00000, P2 ;  /* 0x40c0000005051807 */ /* 0x000fe20001000000 */
[----:B0-----:R-:W-:Y:S06]  /*0370*/  @P0 EXIT ;  /* 0x000000000000094d */ /* 0x001fec0003800000 */
[----:B------:R-:W-:Y:S01]  /*0380*/  STG.E desc[UR4][R2.64], R5 ;  /* 0x0000000502007986 */ /* 0x000fe2000c101904 */
[----:B------:R-:W-:Y:S05]  /*0390*/  EXIT ;  /* 0x000000000000794d */ /* 0x000fea0003800000 */
.L_x_0:
[----:B------:R-:W-:-:S00]  /*03a0*/  BRA `(.L_x_0) ;  /* 0xfffffffc00fc7947 */ /* 0x000fc0000383ffff */
[----:B------:R-:W-:-:S00]  /*03b0*/  NOP ;  /* 0x0000000000007918 */ /* 0x000fc00000000000 */
        /* <DEDUP_REMOVED lines=12> */
.L_x_1:


//--------------------- .nv.global.init           --------------------------
	.section	.nv.global.init,"aw",@progbits
.nv.global.init:
	.type		_$_str,@object
	.size		_$_str,(_$_str_$_2 - _$_str)
_$_str:
        /*0000*/ 	.byte	0x5f, 0x5f, 0x43, 0x55, 0x44, 0x41, 0x5f, 0x46, 0x54, 0x5a, 0x00
	.type		_$_str_$_2,@object
	.size		_$_str_$_2,(.L_1 - _$_str_$_2)
_$_str_$_2:
        /*000b*/ 	.byte	0x5f, 0x5f, 0x43, 0x55, 0x44, 0x41, 0x5f, 0x50, 0x52, 0x45, 0x43, 0x5f, 0x53, 0x51, 0x52, 0x54
        /*001b*/ 	.byte	0x00
.L_1:


//--------------------- .nv.constant0.triton_poi_fused__native_batch_norm_legit_no_training_convolution_hardtanh_61 --------------------------
	.section	.nv.constant0.triton_poi_fused__native_batch_norm_legit_no_training_convolution_hardtanh_61,"a",@progbits
	.sectionflags	@""
	.align	4
.nv.constant0.triton_poi_fused__native_batch_norm_legit_no_training_convolution_hardtanh_61:
	.zero		588
